//
// Generated by NVIDIA NVVM Compiler
//
// Compiler Build ID: CL-36424714
// Cuda compilation tools, release 13.0, V13.0.88
// Based on NVVM 20.0.0
//

.version 9.0
.target sm_100
.address_size 64

	// .globl	_Z14tiledMatmulGPUPfS_S_iii
// _ZZ14tiledMatmulGPUPfS_S_iiiE4ds_A has been demoted
// _ZZ14tiledMatmulGPUPfS_S_iiiE4ds_B has been demoted

.visible .entry _Z14tiledMatmulGPUPfS_S_iii(
	.param .u64 .ptr .align 1 _Z14tiledMatmulGPUPfS_S_iii_param_0,
	.param .u64 .ptr .align 1 _Z14tiledMatmulGPUPfS_S_iii_param_1,
	.param .u64 .ptr .align 1 _Z14tiledMatmulGPUPfS_S_iii_param_2,
	.param .u32 _Z14tiledMatmulGPUPfS_S_iii_param_3,
	.param .u32 _Z14tiledMatmulGPUPfS_S_iii_param_4,
	.param .u32 _Z14tiledMatmulGPUPfS_S_iii_param_5
)
{
	.reg .pred 	%p<12>;
	.reg .b32 	%r<45>;
	.reg .b32 	%f<63>;
	.reg .b64 	%rd<13>;
	// demoted variable
	.shared .align 4 .b8 _ZZ14tiledMatmulGPUPfS_S_iiiE4ds_A[1024];
	// demoted variable
	.shared .align 4 .b8 _ZZ14tiledMatmulGPUPfS_S_iiiE4ds_B[1024];
	ld.param.u64 	%rd3, [_Z14tiledMatmulGPUPfS_S_iii_param_0];
	ld.param.u64 	%rd4, [_Z14tiledMatmulGPUPfS_S_iii_param_1];
	ld.param.u64 	%rd5, [_Z14tiledMatmulGPUPfS_S_iii_param_2];
	ld.param.u32 	%r23, [_Z14tiledMatmulGPUPfS_S_iii_param_3];
	ld.param.u32 	%r24, [_Z14tiledMatmulGPUPfS_S_iii_param_4];
	ld.param.u32 	%r25, [_Z14tiledMatmulGPUPfS_S_iii_param_5];
	mov.u32 	%r26, %ctaid.x;
	mov.u32 	%r27, %ctaid.y;
	mov.u32 	%r40, %tid.x;
	mov.u32 	%r42, %tid.y;
	mov.u32 	%r28, %ntid.y;
	mad.lo.s32 	%r3, %r27, %r28, %r42;
	mov.u32 	%r29, %ntid.x;
	mad.lo.s32 	%r4, %r26, %r29, %r40;
	setp.lt.s32 	%p1, %r24, -14;
	mov.f32 	%f62, 0f00000000;
	@%p1 bra 	$L__BB0_7;
	add.s32 	%r30, %r24, -1;
	shr.s32 	%r31, %r30, 31;
	shr.u32 	%r32, %r31, 28;
	add.s32 	%r33, %r30, %r32;
	shr.s32 	%r34, %r33, 4;
	neg.s32 	%r44, %r34;
	shl.b32 	%r35, %r42, 6;
	mov.u32 	%r36, _ZZ14tiledMatmulGPUPfS_S_iiiE4ds_A;
	add.s32 	%r5, %r36, %r35;
	shl.b32 	%r37, %r40, 2;
	add.s32 	%r6, %r5, %r37;
	mov.u32 	%r38, _ZZ14tiledMatmulGPUPfS_S_iiiE4ds_B;
	add.s32 	%r8, %r38, %r37;
	add.s32 	%r7, %r8, %r35;
	mad.lo.s32 	%r43, %r42, %r25, %r4;
	shl.b32 	%r11, %r25, 4;
	mad.lo.s32 	%r41, %r24, %r3, %r40;
	cvta.to.global.u64 	%rd1, %rd3;
	cvta.to.global.u64 	%rd2, %rd4;
	mov.f32 	%f62, 0f00000000;
$L__BB0_2:
	setp.ge.s32 	%p2, %r3, %r23;
	setp.ge.s32 	%p3, %r40, %r24;
	mov.f32 	%f60, 0f00000000;
	or.pred  	%p4, %p2, %p3;
	@%p4 bra 	$L__BB0_4;
	mul.wide.s32 	%rd6, %r41, 4;
	add.s64 	%rd7, %rd1, %rd6;
	ld.global.f32 	%f60, [%rd7];
$L__BB0_4:
	setp.ge.s32 	%p5, %r4, %r25;
	st.shared.f32 	[%r6], %f60;
	setp.ge.s32 	%p6, %r42, %r24;
	mov.f32 	%f61, 0f00000000;
	or.pred  	%p7, %p5, %p6;
	@%p7 bra 	$L__BB0_6;
	mul.wide.s32 	%rd8, %r43, 4;
	add.s64 	%rd9, %rd2, %rd8;
	ld.global.f32 	%f61, [%rd9];
$L__BB0_6:
	st.shared.f32 	[%r7], %f61;
	bar.sync 	0;
	ld.shared.f32 	%f12, [%r5];
	ld.shared.f32 	%f13, [%r8];
	fma.rn.f32 	%f14, %f12, %f13, %f62;
	ld.shared.f32 	%f15, [%r5+4];
	ld.shared.f32 	%f16, [%r8+64];
	fma.rn.f32 	%f17, %f15, %f16, %f14;
	ld.shared.f32 	%f18, [%r5+8];
	ld.shared.f32 	%f19, [%r8+128];
	fma.rn.f32 	%f20, %f18, %f19, %f17;
	ld.shared.f32 	%f21, [%r5+12];
	ld.shared.f32 	%f22, [%r8+192];
	fma.rn.f32 	%f23, %f21, %f22, %f20;
	ld.shared.f32 	%f24, [%r5+16];
	ld.shared.f32 	%f25, [%r8+256];
	fma.rn.f32 	%f26, %f24, %f25, %f23;
	ld.shared.f32 	%f27, [%r5+20];
	ld.shared.f32 	%f28, [%r8+320];
	fma.rn.f32 	%f29, %f27, %f28, %f26;
	ld.shared.f32 	%f30, [%r5+24];
	ld.shared.f32 	%f31, [%r8+384];
	fma.rn.f32 	%f32, %f30, %f31, %f29;
	ld.shared.f32 	%f33, [%r5+28];
	ld.shared.f32 	%f34, [%r8+448];
	fma.rn.f32 	%f35, %f33, %f34, %f32;
	ld.shared.f32 	%f36, [%r5+32];
	ld.shared.f32 	%f37, [%r8+512];
	fma.rn.f32 	%f38, %f36, %f37, %f35;
	ld.shared.f32 	%f39, [%r5+36];
	ld.shared.f32 	%f40, [%r8+576];
	fma.rn.f32 	%f41, %f39, %f40, %f38;
	ld.shared.f32 	%f42, [%r5+40];
	ld.shared.f32 	%f43, [%r8+640];
	fma.rn.f32 	%f44, %f42, %f43, %f41;
	ld.shared.f32 	%f45, [%r5+44];
	ld.shared.f32 	%f46, [%r8+704];
	fma.rn.f32 	%f47, %f45, %f46, %f44;
	ld.shared.f32 	%f48, [%r5+48];
	ld.shared.f32 	%f49, [%r8+768];
	fma.rn.f32 	%f50, %f48, %f49, %f47;
	ld.shared.f32 	%f51, [%r5+52];
	ld.shared.f32 	%f52, [%r8+832];
	fma.rn.f32 	%f53, %f51, %f52, %f50;
	ld.shared.f32 	%f54, [%r5+56];
	ld.shared.f32 	%f55, [%r8+896];
	fma.rn.f32 	%f56, %f54, %f55, %f53;
	ld.shared.f32 	%f57, [%r5+60];
	ld.shared.f32 	%f58, [%r8+960];
	fma.rn.f32 	%f62, %f57, %f58, %f56;
	bar.sync 	0;
	add.s32 	%r44, %r44, 1;
	add.s32 	%r43, %r43, %r11;
	add.s32 	%r42, %r42, 16;
	add.s32 	%r41, %r41, 16;
	add.s32 	%r40, %r40, 16;
	setp.ne.s32 	%p8, %r44, 1;
	@%p8 bra 	$L__BB0_2;
$L__BB0_7:
	setp.ge.s32 	%p9, %r3, %r23;
	setp.ge.s32 	%p10, %r4, %r25;
	or.pred  	%p11, %p9, %p10;
	@%p11 bra 	$L__BB0_9;
	mad.lo.s32 	%r39, %r25, %r3, %r4;
	cvta.to.global.u64 	%rd10, %rd5;
	mul.wide.s32 	%rd11, %r39, 4;
	add.s64 	%rd12, %rd10, %rd11;
	st.global.f32 	[%rd12], %f62;
$L__BB0_9:
	ret;

}


// ===== COMPILED SASS (sm_100) =====

	.target	sm_100

	.elftype	@"ET_EXEC"


//--------------------- .note.nv.tkinfo           --------------------------
	.section	.note.nv.tkinfo,"",@"SHT_NOTE"
	.sectionflags	@"SHF_NOTE_NV_TKINFO"
	.tkinfo
        /*0018*/ 	.word	0x00000002
        /*0030*/ 	.string	""
        /*0030*/ 	.string	"ptxas"
        /*0030*/ 	.string	"Cuda compilation tools, release 13.0, V13.0.88"
        /*0030*/ 	.string	"Build cuda_13.0.r13.0/compiler.36424714_0"
        /*0030*/ 	.string	"-arch sm_100 -m 64 "



//--------------------- .note.nv.cuinfo           --------------------------
	.section	.note.nv.cuinfo,"",@"SHT_NOTE"
	.sectionflags	@"SHF_NOTE_NV_CUINFO"
        /*0018*/ 	.short	0x0002
        /*001a*/ 	.short	0x0064
        /*001c*/ 	.short	0x0082
	.zero		2


//--------------------- .nv.info                  --------------------------
	.section	.nv.info,"",@"SHT_CUDA_INFO"
	.align	4


	//----- nvinfo : EIATTR_REGCOUNT
	.align		4
        /*0000*/ 	.byte	0x04, 0x2f
        /*0002*/ 	.short	(.L_1 - .L_0)
	.align		4
.L_0:
        /*0004*/ 	.word	index@(_Z14tiledMatmulGPUPfS_S_iii)
        /*0008*/ 	.word	0x00000020


	//----- nvinfo : EIATTR_FRAME_SIZE
	.align		4
.L_1:
        /*000c*/ 	.byte	0x04, 0x11
        /*000e*/ 	.short	(.L_3 - .L_2)
	.align		4
.L_2:
        /*0010*/ 	.word	index@(_Z14tiledMatmulGPUPfS_S_iii)
        /*0014*/ 	.word	0x00000000


	//----- nvinfo : EIATTR_MIN_STACK_SIZE
	.align		4
.L_3:
        /*0018*/ 	.byte	0x04, 0x12
        /*001a*/ 	.short	(.L_5 - .L_4)
	.align		4
.L_4:
        /*001c*/ 	.word	index@(_Z14tiledMatmulGPUPfS_S_iii)
        /*0020*/ 	.word	0x00000000
.L_5:


//--------------------- .nv.compat                --------------------------
	.section	.nv.compat,"",@"SHT_CUDA_COMPAT_INFO"
	.align	4
        /*0000*/ 	.byte	0x02, 0x09, 0x00, 0x00, 0x02, 0x02, 0x01, 0x00, 0x02, 0x05, 0x05, 0x00, 0x03, 0x07, 0x01, 0x01
        /*0010*/ 	.byte	0x02, 0x03, 0x00, 0x00, 0x02, 0x06, 0x01, 0x00, 0x04, 0x0b, 0x08, 0x00, 0x09, 0x00, 0x00, 0x00
        /*0020*/ 	.byte	0x00, 0x00, 0x00, 0x00


//--------------------- .nv.info._Z14tiledMatmulGPUPfS_S_iii --------------------------
	.section	.nv.info._Z14tiledMatmulGPUPfS_S_iii,"",@"SHT_CUDA_INFO"
	.sectionflags	@""
	.align	4


	//----- nvinfo : EIATTR_CUDA_API_VERSION
	.align		4
        /*0000*/ 	.byte	0x04, 0x37
        /*0002*/ 	.short	(.L_7 - .L_6)
.L_6:
        /*0004*/ 	.word	0x00000082


	//----- nvinfo : EIATTR_KPARAM_INFO
	.align		4
.L_7:
        /*0008*/ 	.byte	0x04, 0x17
        /*000a*/ 	.short	(.L_9 - .L_8)
.L_8:
        /*000c*/ 	.word	0x00000000
        /*0010*/ 	.short	0x0005
        /*0012*/ 	.short	0x0020
        /*0014*/ 	.byte	0x00, 0xf0, 0x11, 0x00


	//----- nvinfo : EIATTR_KPARAM_INFO
	.align		4
.L_9:
        /*0018*/ 	.byte	0x04, 0x17
        /*001a*/ 	.short	(.L_11 - .L_10)
.L_10:
        /*001c*/ 	.word	0x00000000
        /*0020*/ 	.short	0x0004
        /*0022*/ 	.short	0x001c
        /*0024*/ 	.byte	0x00, 0xf0, 0x11, 0x00


	//----- nvinfo : EIATTR_KPARAM_INFO
	.align		4
.L_11:
        /*0028*/ 	.byte	0x04, 0x17
        /*002a*/ 	.short	(.L_13 - .L_12)
.L_12:
        /*002c*/ 	.word	0x00000000
        /*0030*/ 	.short	0x0003
        /*0032*/ 	.short	0x0018
        /*0034*/ 	.byte	0x00, 0xf0, 0x11, 0x00


	//----- nvinfo : EIATTR_KPARAM_INFO
	.align		4
.L_13:
        /*0038*/ 	.byte	0x04, 0x17
        /*003a*/ 	.short	(.L_15 - .L_14)
.L_14:
        /*003c*/ 	.word	0x00000000
        /*0040*/ 	.short	0x0002
        /*0042*/ 	.short	0x0010
        /*0044*/ 	.byte	0x00, 0xf5, 0x21, 0x00


	//----- nvinfo : EIATTR_KPARAM_INFO
	.align		4
.L_15:
        /*0048*/ 	.byte	0x04, 0x17
        /*004a*/ 	.short	(.L_17 - .L_16)
.L_16:
        /*004c*/ 	.word	0x00000000
        /*0050*/ 	.short	0x0001
        /*0052*/ 	.short	0x0008
        /*0054*/ 	.byte	0x00, 0xf5, 0x21, 0x00


	//----- nvinfo : EIATTR_KPARAM_INFO
	.align		4
.L_17:
        /*0058*/ 	.byte	0x04, 0x17
        /*005a*/ 	.short	(.L_19 - .L_18)
.L_18:
        /*005c*/ 	.word	0x00000000
        /*0060*/ 	.short	0x0000
        /*0062*/ 	.short	0x0000
        /*0064*/ 	.byte	0x00, 0xf5, 0x21, 0x00


	//----- nvinfo : EIATTR_SPARSE_MMA_MASK
	.align		4
.L_19:
        /*0068*/ 	.byte	0x03, 0x50
        /*006a*/ 	.short	0x0000


	//----- nvinfo : EIATTR_MAXREG_COUNT
	.align		4
        /*006c*/ 	.byte	0x03, 0x1b
        /*006e*/ 	.short	0x00ff


	//----- nvinfo : EIATTR_NUM_BARRIERS
	.align		4
        /*0070*/ 	.byte	0x02, 0x4c
        /*0072*/ 	.byte	0x01
	.zero		1


	//----- nvinfo : EIATTR_MERCURY_ISA_VERSION
	.align		4
        /*0074*/ 	.byte	0x03, 0x5f
        /*0076*/ 	.short	0x0101


	//----- nvinfo : EIATTR_VRC_CTA_INIT_COUNT
	.align		4
        /*0078*/ 	.byte	0x02, 0x4a
	.zero		1
	.zero		1


	//----- nvinfo : EIATTR_EXIT_INSTR_OFFSETS
	.align		4
        /*007c*/ 	.byte	0x04, 0x1c
        /*007e*/ 	.short	(.L_21 - .L_20)


	//   ....[0]....
.L_20:
        /*0080*/ 	.word	0x00000610


	//   ....[1]....
        /*0084*/ 	.word	0x00000660


	//----- nvinfo : EIATTR_CBANK_PARAM_SIZE
	.align		4
.L_21:
        /*0088*/ 	.byte	0x03, 0x19
        /*008a*/ 	.short	0x0024


	//----- nvinfo : EIATTR_PARAM_CBANK
	.align		4
        /*008c*/ 	.byte	0x04, 0x0a
        /*008e*/ 	.short	(.L_23 - .L_22)
	.align		4
.L_22:
        /*0090*/ 	.word	index@(.nv.constant0._Z14tiledMatmulGPUPfS_S_iii)
        /*0094*/ 	.short	0x0380
        /*0096*/ 	.short	0x0024


	//----- nvinfo : EIATTR_SW_WAR
	.align		4
.L_23:
        /*0098*/ 	.byte	0x04, 0x36
        /*009a*/ 	.short	(.L_25 - .L_24)
.L_24:
        /*009c*/ 	.word	0x00000008
.L_25:


//--------------------- .nv.callgraph             --------------------------
	.section	.nv.callgraph,"",@"SHT_CUDA_CALLGRAPH"
	.align	4
	.sectionentsize	8
	.align		4
        /*0000*/ 	.word	0x00000000
	.align		4
        /*0004*/ 	.word	0xffffffff
	.align		4
        /*0008*/ 	.word	0x00000000
	.align		4
        /*000c*/ 	.word	0xfffffffe
	.align		4
        /*0010*/ 	.word	0x00000000
	.align		4
        /*0014*/ 	.word	0xfffffffd
	.align		4
        /*0018*/ 	.word	0x00000000
	.align		4
        /*001c*/ 	.word	0xfffffffc


//--------------------- .text._Z14tiledMatmulGPUPfS_S_iii --------------------------
	.section	.text._Z14tiledMatmulGPUPfS_S_iii,"ax",@progbits
	.align	128
        .global         _Z14tiledMatmulGPUPfS_S_iii
        .type           _Z14tiledMatmulGPUPfS_S_iii,@function
        .size           _Z14tiledMatmulGPUPfS_S_iii,(.L_x_3 - _Z14tiledMatmulGPUPfS_S_iii)
        .other          _Z14tiledMatmulGPUPfS_S_iii,@"STO_CUDA_ENTRY STV_DEFAULT"
_Z14tiledMatmulGPUPfS_S_iii:
.text._Z14tiledMatmulGPUPfS_S_iii:
[----:B------:R-:W-:Y:S01]  /*0000*/  LDC R1, c[0x0][0x37c] ;  /* 0x0000df00ff017b82 */ /* 0x000fe20000000800 */
[----:B------:R-:W0:Y:S01]  /*0010*/  S2R R0, SR_TID.Y ;  /* 0x0000000000007919 */ /* 0x000e220000002200 */
[----:B------:R-:W1:Y:S06]  /*0020*/  LDCU UR9, c[0x0][0x39c] ;  /* 0x00007380ff0977ac */ /* 0x000e6c0008000800 */
[----:B------:R-:W0:Y:S01]  /*0030*/  S2UR UR5, SR_CTAID.Y ;  /* 0x00000000000579c3 */ /* 0x000e220000002600 */
[----:B------:R-:W-:Y:S01]  /*0040*/  HFMA2 R21, -RZ, RZ, 0, 0 ;  /* 0x00000000ff157431 */ /* 0x000fe200000001ff */
[----:B------:R-:W2:Y:S01]  /*0050*/  S2R R13, SR_TID.X ;  /* 0x00000000000d7919 */ /* 0x000ea20000002100 */
[----:B------:R-:W3:Y:S01]  /*0060*/  LDCU UR13, c[0x0][0x3a0] ;  /* 0x00007400ff0d77ac */ /* 0x000ee20008000800 */
[----:B------:R-:W4:Y:S04]  /*0070*/  LDCU.64 UR10, c[0x0][0x358] ;  /* 0x00006b00ff0a77ac */ /* 0x000f280008000a00 */
[----:B------:R-:W0:Y:S08]  /*0080*/  LDC R3, c[0x0][0x364] ;  /* 0x0000d900ff037b82 */ /* 0x000e300000000800 */
[----:B------:R-:W2:Y:S01]  /*0090*/  S2UR UR4, SR_CTAID.X ;  /* 0x00000000000479c3 */ /* 0x000ea20000002500 */
[----:B-1----:R-:W-:-:S07]  /*00a0*/  UISETP.GE.AND UP0, UPT, UR9, -0xe, UPT ;  /* 0xfffffff20900788c */ /* 0x002fce000bf06270 */
[----:B------:R-:W2:Y:S01]  /*00b0*/  LDC R4, c[0x0][0x360] ;  /* 0x0000d800ff047b82 */ /* 0x000ea20000000800 */
[----:B0-----:R-:W-:Y:S02]  /*00c0*/  IMAD R2, R3, UR5, R0 ;  /* 0x0000000503027c24 */ /* 0x001fe4000f8e0200 */
[----:B--2---:R-:W-:Y:S01]  /*00d0*/  IMAD R3, R4, UR4, R13 ;  /* 0x0000000404037c24 */ /* 0x004fe2000f8e020d */
[----:B---34-:R-:W-:Y:S06]  /*00e0*/  BRA.U !UP0, `(.L_x_0) ;  /* 0x00000005083c7547 */ /* 0x018fec000b800000 */
[----:B------:R-:W0:Y:S01]  /*00f0*/  S2UR UR7, SR_CgaCtaId ;  /* 0x00000000000779c3 */ /* 0x000e220000008800 */
[----:B------:R-:W1:Y:S01]  /*0100*/  LDCU UR12, c[0x0][0x3a0] ;  /* 0x00007400ff0c77ac */ /* 0x000e620008000800 */
[----:B------:R-:W-:Y:S01]  /*0110*/  MOV R21, RZ ;  /* 0x000000ff00157202 */ /* 0x000fe20000000f00 */
[----:B------:R-:W-:Y:S01]  /*0120*/  IMAD R14, R2, UR9, R13 ;  /* 0x00000009020e7c24 */ /* 0x000fe2000f8e020d */
[----:B------:R-:W-:Y:S01]  /*0130*/  UMOV UR6, 0x400 ;  /* 0x0000040000067882 */ /* 0x000fe20000000000 */
[----:B------:R-:W-:-:S03]  /*0140*/  UIADD3 UR4, UPT, UPT, UR9, -0x1, URZ ;  /* 0xffffffff09047890 */ /* 0x000fc6000fffe0ff */
[----:B------:R-:W2:Y:S01]  /*0150*/  LDC R12, c[0x0][0x3a0] ;  /* 0x0000e800ff0c7b82 */ /* 0x000ea20000000800 */
[----:B------:R-:W3:Y:S01]  /*0160*/  LDCU.64 UR14, c[0x0][0x398] ;  /* 0x00007300ff0e77ac */ /* 0x000ee20008000a00 */
[----:B------:R-:W-:-:S04]  /*0170*/  USHF.R.S32.HI UR5, URZ, 0x1f, UR4 ;  /* 0x0000001fff057899 */ /* 0x000fc80008011404 */
[----:B------:R-:W-:Y:S01]  /*0180*/  ULEA.HI UR5, UR5, UR4, URZ, 0x4 ;  /* 0x0000000405057291 */ /* 0x000fe2000f8f20ff */
[----:B-1----:R-:W-:-:S03]  /*0190*/  IMAD R19, R0, UR12, R3 ;  /* 0x0000000c00137c24 */ /* 0x002fc6000f8e0203 */
[----:B------:R-:W-:Y:S02]  /*01a0*/  USHF.R.S32.HI UR5, URZ, 0x4, UR5 ;  /* 0x00000004ff057899 */ /* 0x000fe40008011405 */
[----:B0-----:R-:W-:Y:S02]  /*01b0*/  ULEA UR8, UR7, UR6, 0x18 ;  /* 0x0000000607087291 */ /* 0x001fe4000f8ec0ff */
[----:B------:R-:W-:Y:S02]  /*01c0*/  UIADD3 UR6, UPT, UPT, UR6, 0x400, URZ ;  /* 0x0000040006067890 */ /* 0x000fe4000fffe0ff */
[----:B------:R-:W-:Y:S02]  /*01d0*/  UIADD3 UR5, UPT, UPT, -UR5, URZ, URZ ;  /* 0x000000ff05057290 */ /* 0x000fe4000fffe1ff */
[----:B------:R-:W-:Y:S01]  /*01e0*/  ULEA UR6, UR7, UR6, 0x18 ;  /* 0x0000000607067291 */ /* 0x000fe2000f8ec0ff */
[----:B------:R-:W-:-:S04]  /*01f0*/  LEA R16, R0, UR8, 0x6 ;  /* 0x0000000800107c11 */ /* 0x000fc8000f8e30ff */
[C---:B------:R-:W-:Y:S02]  /*0200*/  LEA R18, R13.reuse, R16, 0x2 ;  /* 0x000000100d127211 */ /* 0x040fe400078e10ff */
[----:B------:R-:W-:-:S04]  /*0210*/  LEA R15, R13, UR6, 0x2 ;  /* 0x000000060d0f7c11 */ /* 0x000fc8000f8e10ff */
[----:B---3--:R-:W-:-:S07]  /*0220*/  LEA R17, R0, R15, 0x6 ;  /* 0x0000000f00117211 */ /* 0x008fce00078e30ff */
.L_x_1:
[----:B------:R-:W-:Y:S01]  /*0230*/  ISETP.GE.AND P1, PT, R13, UR15, PT ;  /* 0x0000000f0d007c0c */ /* 0x000fe2000bf26270 */
[----:B------:R-:W-:Y:S01]  /*0240*/  HFMA2 R22, -RZ, RZ, 0, 0 ;  /* 0x00000000ff167431 */ /* 0x000fe200000001ff */
[----:B------:R-:W-:Y:S02]  /*0250*/  ISETP.GE.AND P0, PT, R0, UR15, PT ;  /* 0x0000000f00007c0c */ /* 0x000fe4000bf06270 */
[----:B------:R-:W-:Y:S02]  /*0260*/  ISETP.GE.OR P1, PT, R2, UR14, P1 ;  /* 0x0000000e02007c0c */ /* 0x000fe40008f26670 */
[----:B--2---:R-:W-:Y:S02]  /*0270*/  ISETP.GE.OR P0, PT, R3, R12, P0 ;  /* 0x0000000c0300720c */ /* 0x004fe40000706670 */
[----:B------:R-:W-:-:S09]  /*0280*/  MOV R29, RZ ;  /* 0x000000ff001d7202 */ /* 0x000fd20000000f00 */
[----:B------:R-:W0:Y:S08]  /*0290*/  @!P1 LDC.64 R6, c[0x0][0x380] ;  /* 0x0000e000ff069b82 */ /* 0x000e300000000a00 */
[----:B------:R-:W1:Y:S01]  /*02a0*/  @!P0 LDC.64 R4, c[0x0][0x388] ;  /* 0x0000e200ff048b82 */ /* 0x000e620000000a00 */
[----:B0-----:R-:W-:-:S05]  /*02b0*/  @!P1 IMAD.WIDE R6, R14, 0x4, R6 ;  /* 0x000000040e069825 */ /* 0x001fca00078e0206 */
[----:B------:R-:W2:Y:S01]  /*02c0*/  @!P1 LDG.E R29, desc[UR10][R6.64] ;  /* 0x0000000a061d9981 */ /* 0x000ea2000c1e1900 */
[----:B-1----:R-:W-:-:S05]  /*02d0*/  @!P0 IMAD.WIDE R24, R19, 0x4, R4 ;  /* 0x0000000413188825 */ /* 0x002fca00078e0204 */
[----:B------:R-:W3:Y:S01]  /*02e0*/  @!P0 LDG.E R22, desc[UR10][R24.64] ;  /* 0x0000000a18168981 */ /* 0x000ee2000c1e1900 */
[----:B------:R-:W-:-:S04]  /*02f0*/  UIADD3 UR5, UPT, UPT, UR5, 0x1, URZ ;  /* 0x0000000105057890 */ /* 0x000fc8000fffe0ff */
[----:B------:R-:W-:Y:S01]  /*0300*/  UISETP.NE.AND UP0, UPT, UR5, 0x1, UPT ;  /* 0x000000010500788c */ /* 0x000fe2000bf05270 */
[----:B------:R-:W-:Y:S02]  /*0310*/  IADD3 R0, PT, PT, R0, 0x10, RZ ;  /* 0x0000001000007810 */ /* 0x000fe40007ffe0ff */
[----:B------:R-:W-:Y:S02]  /*0320*/  IADD3 R13, PT, PT, R13, 0x10, RZ ;  /* 0x000000100d0d7810 */ /* 0x000fe40007ffe0ff */
[----:B------:R-:W-:Y:S02]  /*0330*/  IADD3 R14, PT, PT, R14, 0x10, RZ ;  /* 0x000000100e0e7810 */ /* 0x000fe40007ffe0ff */
[----:B------:R-:W-:Y:S01]  /*0340*/  LEA R19, R12, R19, 0x4 ;  /* 0x000000130c137211 */ /* 0x000fe200078e20ff */
[----:B--2---:R-:W-:Y:S04]  /*0350*/  STS [R18], R29 ;  /* 0x0000001d12007388 */ /* 0x004fe80000000800 */
[----:B---3--:R-:W-:Y:S01]  /*0360*/  STS [R17], R22 ;  /* 0x0000001611007388 */ /* 0x008fe20000000800 */
[----:B------:R-:W-:Y:S06]  /*0370*/  BAR.SYNC.DEFER_BLOCKING 0x0 ;  /* 0x0000000000007b1d */ /* 0x000fec0000010000 */
[----:B------:R-:W-:Y:S04]  /*0380*/  LDS R28, [R15] ;  /* 0x000000000f1c7984 */ /* 0x000fe80000000800 */
[----:B------:R-:W0:Y:S04]  /*0390*/  LDS.128 R8, [R16] ;  /* 0x0000000010087984 */ /* 0x000e280000000c00 */
[----:B------:R-:W1:Y:S04]  /*03a0*/  LDS R29, [R15+0x40] ;  /* 0x000040000f1d7984 */ /* 0x000e680000000800 */
[----:B------:R-:W2:Y:S04]  /*03b0*/  LDS R27, [R15+0x80] ;  /* 0x000080000f1b7984 */ /* 0x000ea80000000800 */
[----:B------:R-:W3:Y:S04]  /*03c0*/  LDS R26, [R15+0xc0] ;  /* 0x0000c0000f1a7984 */ /* 0x000ee80000000800 */
[----:B------:R-:W-:Y:S04]  /*03d0*/  LDS R23, [R15+0x100] ;  /* 0x000100000f177984 */ /* 0x000fe80000000800 */
[----:B------:R-:W4:Y:S04]  /*03e0*/  LDS.128 R4, [R16+0x10] ;  /* 0x0000100010047984 */ /* 0x000f280000000c00 */
[----:B------:R-:W5:Y:S04]  /*03f0*/  LDS R20, [R15+0x140] ;  /* 0x000140000f147984 */ /* 0x000f680000000800 */
[----:B------:R-:W5:Y:S04]  /*0400*/  LDS R25, [R15+0x180] ;  /* 0x000180000f197984 */ /* 0x000f680000000800 */
[----:B------:R-:W5:Y:S04]  /*0410*/  LDS R22, [R15+0x1c0] ;  /* 0x0001c0000f167984 */ /* 0x000f680000000800 */
[----:B------:R-:W-:Y:S01]  /*0420*/  LDS R24, [R15+0x240] ;  /* 0x000240000f187984 */ /* 0x000fe20000000800 */
[----:B0-----:R-:W-:-:S03]  /*0430*/  FFMA R8, R8, R28, R21 ;  /* 0x0000001c08087223 */ /* 0x001fc60000000015 */
[----:B------:R-:W-:Y:S01]  /*0440*/  LDS R21, [R15+0x200] ;  /* 0x000200000f157984 */ /* 0x000fe20000000800 */
[----:B-1----:R-:W-:-:S04]  /*0450*/  FFMA R8, R29, R9, R8 ;  /* 0x000000091d087223 */ /* 0x002fc80000000008 */
[----:B--2---:R-:W-:-:S04]  /*0460*/  FFMA R27, R27, R10, R8 ;  /* 0x0000000a1b1b7223 */ /* 0x004fc80000000008 */
[----:B---3--:R-:W-:Y:S02]  /*0470*/  FFMA R27, R26, R11, R27 ;  /* 0x0000000b1a1b7223 */ /* 0x008fe4000000001b */
[----:B------:R-:W0:Y:S02]  /*0480*/  LDS.128 R8, [R16+0x20] ;  /* 0x0000200010087984 */ /* 0x000e240000000c00 */
[----:B----4-:R-:W-:-:S04]  /*0490*/  FFMA R23, R4, R23, R27 ;  /* 0x0000001704177223 */ /* 0x010fc8000000001b */
[----:B-----5:R-:W-:Y:S02]  /*04a0*/  FFMA R20, R20, R5, R23 ;  /* 0x0000000514147223 */ /* 0x020fe40000000017 */
[----:B------:R-:W1:Y:S02]  /*04b0*/  LDS R23, [R15+0x280] ;  /* 0x000280000f177984 */ /* 0x000e640000000800 */
[----:B------:R-:W-:Y:S02]  /*04c0*/  FFMA R25, R25, R6, R20 ;  /* 0x0000000619197223 */ /* 0x000fe40000000014 */
[----:B------:R-:W2:Y:S02]  /*04d0*/  LDS R20, [R15+0x2c0] ;  /* 0x0002c0000f147984 */ /* 0x000ea40000000800 */
[----:B------:R-:W-:Y:S02]  /*04e0*/  FFMA R27, R22, R7, R25 ;  /* 0x00000007161b7223 */ /* 0x000fe40000000019 */
[----:B------:R-:W-:Y:S04]  /*04f0*/  LDS R25, [R15+0x300] ;  /* 0x000300000f197984 */ /* 0x000fe80000000800 */
[----:B------:R-:W3:Y:S04]  /*0500*/  LDS.128 R4, [R16+0x30] ;  /* 0x0000300010047984 */ /* 0x000ee80000000c00 */
[----:B------:R-:W4:Y:S01]  /*0510*/  LDS R22, [R15+0x340] ;  /* 0x000340000f167984 */ /* 0x000f220000000800 */
[----:B0-----:R-:W-:-:S03]  /*0520*/  FFMA R27, R8, R21, R27 ;  /* 0x00000015081b7223 */ /* 0x001fc6000000001b */
[----:B------:R-:W0:Y:S04]  /*0530*/  LDS R21, [R15+0x380] ;  /* 0x000380000f157984 */ /* 0x000e280000000800 */
[----:B------:R-:W5:Y:S01]  /*0540*/  LDS R8, [R15+0x3c0] ;  /* 0x0003c0000f087984 */ /* 0x000f620000000800 */
[----:B------:R-:W-:-:S04]  /*0550*/  FFMA R24, R24, R9, R27 ;  /* 0x0000000918187223 */ /* 0x000fc8000000001b */
[----:B-1----:R-:W-:-:S04]  /*0560*/  FFMA R23, R23, R10, R24 ;  /* 0x0000000a17177223 */ /* 0x002fc80000000018 */
[----:B--2---:R-:W-:-:S04]  /*0570*/  FFMA R11, R20, R11, R23 ;  /* 0x0000000b140b7223 */ /* 0x004fc80000000017 */
[----:B---3--:R-:W-:-:S04]  /*0580*/  FFMA R11, R4, R25, R11 ;  /* 0x00000019040b7223 */ /* 0x008fc8000000000b */
[----:B----4-:R-:W-:-:S04]  /*0590*/  FFMA R22, R22, R5, R11 ;  /* 0x0000000516167223 */ /* 0x010fc8000000000b */
[----:B0-----:R-:W-:-:S04]  /*05a0*/  FFMA R21, R21, R6, R22 ;  /* 0x0000000615157223 */ /* 0x001fc80000000016 */
[----:B-----5:R-:W-:Y:S01]  /*05b0*/  FFMA R21, R8, R7, R21 ;  /* 0x0000000708157223 */ /* 0x020fe20000000015 */
[----:B------:R-:W-:Y:S06]  /*05c0*/  BAR.SYNC.DEFER_BLOCKING 0x0 ;  /* 0x0000000000007b1d */ /* 0x000fec0000010000 */
[----:B------:R-:W-:Y:S05]  /*05d0*/  BRA.U UP0, `(.L_x_1) ;  /* 0xfffffffd00147547 */ /* 0x000fea000b83ffff */
.L_x_0:
[----:B------:R-:W0:Y:S01]  /*05e0*/  LDCU UR4, c[0x0][0x398] ;  /* 0x00007300ff0477ac */ /* 0x000e220008000800 */
[----:B------:R-:W-:-:S04]  /*05f0*/  ISETP.GE.AND P0, PT, R3, UR13, PT ;  /* 0x0000000d03007c0c */ /* 0x000fc8000bf06270 */
[----:B0-----:R-:W-:-:S13]  /*0600*/  ISETP.GE.OR P0, PT, R2, UR4, P0 ;  /* 0x0000000402007c0c */ /* 0x001fda0008706670 */
[----:B------:R-:W-:Y:S05]  /*0610*/  @P0 EXIT ;  /* 0x000000000000094d */ /* 0x000fea0003800000 */
[----:B------:R-:W0:Y:S01]  /*0620*/  LDC.64 R4, c[0x0][0x390] ;  /* 0x0000e400ff047b82 */ /* 0x000e220000000a00 */
[----:B------:R-:W-:-:S04]  /*0630*/  IMAD R3, R2, UR13, R3 ;  /* 0x0000000d02037c24 */ /* 0x000fc8000f8e0203 */
[----:B0-----:R-:W-:-:S05]  /*0640*/  IMAD.WIDE R2, R3, 0x4, R4 ;  /* 0x0000000403027825 */ /* 0x001fca00078e0204 */
[----:B------:R-:W-:Y:S01]  /*0650*/  STG.E desc[UR10][R2.64], R21 ;  /* 0x0000001502007986 */ /* 0x000fe2000c10190a */
[----:B------:R-:W-:Y:S05]  /*0660*/  EXIT ;  /* 0x000000000000794d */ /* 0x000fea0003800000 */
.L_x_2:
[----:B------:R-:W-:-:S00]  /*0670*/  BRA `(.L_x_2) ;  /* 0xfffffffc00fc7947 */ /* 0x000fc0000383ffff */
[----:B------:R-:W-:-:S00]  /*0680*/  NOP ;  /* 0x0000000000007918 */ /* 0x000fc00000000000 */
[----:B------:R-:W-:-:S00]  /*0690*/  NOP ;  /* 0x0000000000007918 */ /* 0x000fc00000000000 */
[----:B------:R-:W-:-:S00]  /*06a0*/  NOP ;  /* 0x0000000000007918 */ /* 0x000fc00000000000 */
[----:B------:R-:W-:-:S00]  /*06b0*/  NOP ;  /* 0x0000000000007918 */ /* 0x000fc00000000000 */
[----:B------:R-:W-:-:S00]  /*06c0*/  NOP ;  /* 0x0000000000007918 */ /* 0x000fc00000000000 */
[----:B------:R-:W-:-:S00]  /*06d0*/  NOP ;  /* 0x0000000000007918 */ /* 0x000fc00000000000 */
[----:B------:R-:W-:-:S00]  /*06e0*/  NOP ;  /* 0x0000000000007918 */ /* 0x000fc00000000000 */
[----:B------:R-:W-:-:S00]  /*06f0*/  NOP ;  /* 0x0000000000007918 */ /* 0x000fc00000000000 */
.L_x_3:


//--------------------- .nv.shared._Z14tiledMatmulGPUPfS_S_iii --------------------------
	.section	.nv.shared._Z14tiledMatmulGPUPfS_S_iii,"aw",@nobits
	.sectionflags	@""
	.align	4
.nv.shared._Z14tiledMatmulGPUPfS_S_iii:
	.zero		3072


//--------------------- .nv.shared.reserved.0     --------------------------
	.section	.nv.shared.reserved.0,"aw",@nobits
	.weak		__nv_reservedSMEM_offset_0_alias
	.size		__nv_reservedSMEM_offset_0_alias, 0, 64
	.other		__nv_reservedSMEM_offset_0_alias,@"STO_CUDA_RESERVED_SHARED STV_DEFAULT"
__nv_reservedSMEM_offset_0_alias:
	.zero		0
	.zero		64


//--------------------- .nv.constant0._Z14tiledMatmulGPUPfS_S_iii --------------------------
	.section	.nv.constant0._Z14tiledMatmulGPUPfS_S_iii,"a",@progbits
	.sectionflags	@""
	.align	4
.nv.constant0._Z14tiledMatmulGPUPfS_S_iii:
	.zero		932


//--------------------- SYMBOLS --------------------------

	.type		.nv.reservedSmem.offset0,@object
	.size		.nv.reservedSmem.offset0,0x4
	.type		.nv.reservedSmem.cap,@object
	.size		.nv.reservedSmem.cap,0x4
